	.headerflags	@"EF_CUDA_TEXMODE_UNIFIED EF_CUDA_64BIT_ADDRESS EF_CUDA_ACCELERATORS EF_CUDA_SM90 EF_CUDA_VIRTUAL_SM(EF_CUDA_SM90)"
	.elftype	@"ET_EXEC"


//--------------------- .nv.info                  --------------------------
	.section	.nv.info,"",@"SHT_CUDA_INFO"
	.align	4


	//----- nvinfo : EIATTR_REGCOUNT
	.align		4
        /*0000*/ 	.byte	0x04, 0x2f
        /*0002*/ 	.short	(.L_1 - .L_0)
	.align		4
.L_0:
        /*0004*/ 	.word	index@(triton_poi_fused_addmm_relu_35)
        /*0008*/ 	.word	0x0000000c


	//----- nvinfo : EIATTR_MIN_STACK_SIZE
	.align		4
.L_1:
        /*000c*/ 	.byte	0x04, 0x12
        /*000e*/ 	.short	(.L_3 - .L_2)
	.align		4
.L_2:
        /*0010*/ 	.word	index@(triton_poi_fused_addmm_relu_35)
        /*0014*/ 	.word	0x00000000


	//----- nvinfo : EIATTR_FRAME_SIZE
	.align		4
.L_3:
        /*0018*/ 	.byte	0x04, 0x11
        /*001a*/ 	.short	(.L_5 - .L_4)
	.align		4
.L_4:
        /*001c*/ 	.word	index@(triton_poi_fused_addmm_relu_35)
        /*0020*/ 	.word	0x00000000


	//----- nvinfo : EIATTR_MIN_STACK_SIZE
	.align		4
.L_5:
        /*0024*/ 	.byte	0x04, 0x12
        /*0026*/ 	.short	(.L_7 - .L_6)
	.align		4
.L_6:
        /*0028*/ 	.word	index@(triton_poi_fused_addmm_relu_35)
        /*002c*/ 	.word	0x00000000
.L_7:


//--------------------- .nv.info.triton_poi_fused_addmm_relu_35 --------------------------
	.section	.nv.info.triton_poi_fused_addmm_relu_35,"",@"SHT_CUDA_INFO"
	.sectionflags	@""
	.align	4


	//----- nvinfo : EIATTR_CUDA_API_VERSION
	.align		4
        /*0000*/ 	.byte	0x04, 0x37
        /*0002*/ 	.short	(.L_9 - .L_8)
.L_8:
        /*0004*/ 	.word	0x0000007c


	//----- nvinfo : EIATTR_KPARAM_INFO
	.align		4
.L_9:
        /*0008*/ 	.byte	0x04, 0x17
        /*000a*/ 	.short	(.L_11 - .L_10)
.L_10:
        /*000c*/ 	.word	0x00000000
        /*0010*/ 	.short	0x0002
        /*0012*/ 	.short	0x0010
        /*0014*/ 	.byte	0x00, 0xf0, 0x11, 0x00


	//----- nvinfo : EIATTR_KPARAM_INFO
	.align		4
.L_11:
        /*0018*/ 	.byte	0x04, 0x17
        /*001a*/ 	.short	(.L_13 - .L_12)
.L_12:
        /*001c*/ 	.word	0x00000000
        /*0020*/ 	.short	0x0001
        /*0022*/ 	.short	0x0008
        /*0024*/ 	.byte	0x00, 0xf4, 0x21, 0x00


	//----- nvinfo : EIATTR_KPARAM_INFO
	.align		4
.L_13:
        /*0028*/ 	.byte	0x04, 0x17
        /*002a*/ 	.short	(.L_15 - .L_14)
.L_14:
        /*002c*/ 	.word	0x00000000
        /*0030*/ 	.short	0x0000
        /*0032*/ 	.short	0x0000
        /*0034*/ 	.byte	0x00, 0xf4, 0x21, 0x00


	//----- nvinfo : EIATTR_SPARSE_MMA_MASK
	.align		4
.L_15:
        /*0038*/ 	.byte	0x03, 0x50
        /*003a*/ 	.short	0x0000


	//----- nvinfo : EIATTR_MAXREG_COUNT
	.align		4
        /*003c*/ 	.byte	0x03, 0x1b
        /*003e*/ 	.short	0x00ff


	//----- nvinfo : EIATTR_EXIT_INSTR_OFFSETS
	.align		4
        /*0040*/ 	.byte	0x04, 0x1c
        /*0042*/ 	.short	(.L_17 - .L_16)


	//   ....[0]....
.L_16:
        /*0044*/ 	.word	0x00000160


	//   ....[1]....
        /*0048*/ 	.word	0x00000180


	//----- nvinfo : EIATTR_REQNTID
	.align		4
.L_17:
        /*004c*/ 	.byte	0x04, 0x10
        /*004e*/ 	.short	(.L_19 - .L_18)
.L_18:
        /*0050*/ 	.word	0x00000080
        /*0054*/ 	.word	0x00000001
        /*0058*/ 	.word	0x00000001


	//----- nvinfo : EIATTR_CBANK_PARAM_SIZE
	.align		4
.L_19:
        /*005c*/ 	.byte	0x03, 0x19
        /*005e*/ 	.short	0x0014


	//----- nvinfo : EIATTR_PARAM_CBANK
	.align		4
        /*0060*/ 	.byte	0x04, 0x0a
        /*0062*/ 	.short	(.L_21 - .L_20)
	.align		4
.L_20:
        /*0064*/ 	.word	index@(.nv.constant0.triton_poi_fused_addmm_relu_35)
        /*0068*/ 	.short	0x0210
        /*006a*/ 	.short	0x0014


	//----- nvinfo : EIATTR_SW_WAR
	.align		4
.L_21:
        /*006c*/ 	.byte	0x04, 0x36
        /*006e*/ 	.short	(.L_23 - .L_22)
.L_22:
        /*0070*/ 	.word	0x00000008
.L_23:


//--------------------- .nv.callgraph             --------------------------
	.section	.nv.callgraph,"",@"SHT_CUDA_CALLGRAPH"
	.align	4
	.sectionentsize	8
	.align		4
        /*0000*/ 	.word	0x00000000
	.align		4
        /*0004*/ 	.word	0xffffffff
	.align		4
        /*0008*/ 	.word	0x00000000
	.align		4
        /*000c*/ 	.word	0xfffffffe
	.align		4
        /*0010*/ 	.word	0x00000000
	.align		4
        /*0014*/ 	.word	0xfffffffd
	.align		4
        /*0018*/ 	.word	0x00000000
	.align		4
        /*001c*/ 	.word	0xfffffffc


//--------------------- .text.triton_poi_fused_addmm_relu_35 --------------------------
	.section	.text.triton_poi_fused_addmm_relu_35,"ax",@progbits
	.align	128
        .global         triton_poi_fused_addmm_relu_35
        .type           triton_poi_fused_addmm_relu_35,@function
        .size           triton_poi_fused_addmm_relu_35,(.L_x_1 - triton_poi_fused_addmm_relu_35)
        .other          triton_poi_fused_addmm_relu_35,@"STO_CUDA_ENTRY STV_DEFAULT"
triton_poi_fused_addmm_relu_35:
.text.triton_poi_fused_addmm_relu_35:
[----:B------:R-:W0:Y:S02]  /*0000*/  LDC R1, c[0x0][0x28] ;  /* 0x00000a00ff017b82 */ /* 0x000e240000000800 */
[----:B------:R-:W1:Y:S01]  /*0010*/  S2R R0, SR_TID.X ;  /* 0x0000000000007919 */ /* 0x000e620000002100 */
[----:B------:R-:W2:Y:S01]  /*0020*/  LDC.64 R2, c[0x0][0x210] ;  /* 0x00008400ff027b82 */ /* 0x000ea20000000a00 */
[----:B------:R-:W-:Y:S01]  /*0030*/  ULDC.64 UR4, c[0x0][0x208] ;  /* 0x0000820000047ab9 */ /* 0x000fe20000000a00 */
[----:B------:R-:W3:Y:S06]  /*0040*/  S2R R7, SR_CTAID.X ;  /* 0x0000000000077919 */ /* 0x000eec0000002500 */
[----:B------:R-:W4:Y:S01]  /*0050*/  LDC.64 R4, c[0x0][0x218] ;  /* 0x00008600ff047b82 */ /* 0x000f220000000a00 */
[----:B-1----:R-:W-:-:S05]  /*0060*/  LOP3.LUT R0, R0, 0x7f, RZ, 0xc0, !PT ;  /* 0x0000007f00007812 */ /* 0x002fca00078ec0ff */
[----:B---3--:R-:W-:-:S04]  /*0070*/  IMAD R7, R7, 0x80, R0 ;  /* 0x0000008007077824 */ /* 0x008fc800078e0200 */
[C---:B------:R-:W-:Y:S01]  /*0080*/  IMAD.HI R0, R7.reuse, 0x66666667, RZ ;  /* 0x6666666707007827 */ /* 0x040fe200078e02ff */
[----:B------:R-:W-:-:S03]  /*0090*/  ISETP.GE.AND P1, PT, R7, 0xa0, PT ;  /* 0x000000a00700780c */ /* 0x000fc60003f26270 */
[----:B--2---:R-:W-:Y:S01]  /*00a0*/  IMAD.WIDE R2, R7, 0x4, R2 ;  /* 0x0000000407027825 */ /* 0x004fe200078e0202 */
[----:B------:R-:W-:-:S04]  /*00b0*/  SHF.R.U32.HI R9, RZ, 0x1f, R0 ;  /* 0x0000001fff097819 */ /* 0x000fc80000011600 */
[----:B------:R-:W-:-:S05]  /*00c0*/  LEA.HI.SX32 R0, R0, R9, 0x1c ;  /* 0x0000000900007211 */ /* 0x000fca00078fe2ff */
[----:B------:R-:W-:Y:S01]  /*00d0*/  IMAD R9, R0, -0x28, R7 ;  /* 0xffffffd800097824 */ /* 0x000fe200078e0207 */
[----:B------:R-:W-:Y:S01]  /*00e0*/  HFMA2.MMA R0, -RZ, RZ, 0, 0 ;  /* 0x00000000ff007435 */ /* 0x000fe200000001ff */
[----:B------:R-:W-:Y:S02]  /*00f0*/  IMAD.MOV.U32 R7, RZ, RZ, RZ ;  /* 0x000000ffff077224 */ /* 0x000fe400078e00ff */
[----:B----4-:R-:W-:-:S05]  /*0100*/  IMAD.WIDE R4, R9, 0x4, R4 ;  /* 0x0000000409047825 */ /* 0x010fca00078e0204 */
[----:B------:R-:W2:Y:S04]  /*0110*/  @!P1 LDG.E.EL R7, desc[UR4][R4.64] ;  /* 0x0000000404079981 */ /* 0x000ea8000c2e1900 */
[----:B------:R-:W2:Y:S02]  /*0120*/  @!P1 LDG.E R0, desc[UR4][R2.64] ;  /* 0x0000000402009981 */ /* 0x000ea4000c1e1900 */
[----:B--2---:R-:W-:Y:S01]  /*0130*/  FADD R6, R7, R0 ;  /* 0x0000000007067221 */ /* 0x004fe20000000000 */
[----:B------:R-:W-:-:S04]  /*0140*/  FSETP.GEU.AND P0, PT, R0, -R7, PT ;  /* 0x800000070000720b */ /* 0x000fc80003f0e000 */
[----:B------:R-:W-:Y:S01]  /*0150*/  FSEL R7, R6, RZ, P0 ;  /* 0x000000ff06077208 */ /* 0x000fe20000000000 */
[----:B------:R-:W-:Y:S08]  /*0160*/  @P1 EXIT ;  /* 0x000000000000194d */ /* 0x000ff00003800000 */
[----:B------:R-:W-:Y:S01]  /*0170*/  STG.E desc[UR4][R2.64], R7 ;  /* 0x0000000702007986 */ /* 0x000fe2000c101904 */
[----:B------:R-:W-:Y:S05]  /*0180*/  EXIT ;  /* 0x000000000000794d */ /* 0x000fea0003800000 */
.L_x_0:
[----:B------:R-:W-:-:S00]  /*0190*/  BRA `(.L_x_0) ;  /* 0xfffffffc00fc7947 */ /* 0x000fc0000383ffff */
[----:B------:R-:W-:-:S00]  /*01a0*/  NOP ;  /* 0x0000000000007918 */ /* 0x000fc00000000000 */
        /* <DEDUP_REMOVED lines=13> */
.L_x_1:


//--------------------- .nv.constant0.triton_poi_fused_addmm_relu_35 --------------------------
	.section	.nv.constant0.triton_poi_fused_addmm_relu_35,"a",@progbits
	.sectionflags	@""
	.align	4
.nv.constant0.triton_poi_fused_addmm_relu_35:
	.zero		548
